//
// Generated by NVIDIA NVVM Compiler
//
// Compiler Build ID: CL-36424714
// Cuda compilation tools, release 13.0, V13.0.88
// Based on NVVM 20.0.0
//

.version 9.0
.target sm_100
.address_size 64

	// .globl	_Z10kernelLERPIfEvPT_PKS0_S3_if

.visible .entry _Z10kernelLERPIfEvPT_PKS0_S3_if(
	.param .u64 .ptr .align 1 _Z10kernelLERPIfEvPT_PKS0_S3_if_param_0,
	.param .u64 .ptr .align 1 _Z10kernelLERPIfEvPT_PKS0_S3_if_param_1,
	.param .u64 .ptr .align 1 _Z10kernelLERPIfEvPT_PKS0_S3_if_param_2,
	.param .u32 _Z10kernelLERPIfEvPT_PKS0_S3_if_param_3,
	.param .f32 _Z10kernelLERPIfEvPT_PKS0_S3_if_param_4
)
{
	.reg .pred 	%p<2>;
	.reg .b32 	%r<6>;
	.reg .b32 	%f<8>;
	.reg .b64 	%rd<11>;

	ld.param.u64 	%rd1, [_Z10kernelLERPIfEvPT_PKS0_S3_if_param_0];
	ld.param.u64 	%rd2, [_Z10kernelLERPIfEvPT_PKS0_S3_if_param_1];
	ld.param.u64 	%rd3, [_Z10kernelLERPIfEvPT_PKS0_S3_if_param_2];
	ld.param.u32 	%r2, [_Z10kernelLERPIfEvPT_PKS0_S3_if_param_3];
	ld.param.f32 	%f1, [_Z10kernelLERPIfEvPT_PKS0_S3_if_param_4];
	mov.u32 	%r3, %ctaid.x;
	mov.u32 	%r4, %ntid.x;
	mov.u32 	%r5, %tid.x;
	mad.lo.s32 	%r1, %r3, %r4, %r5;
	setp.ge.u32 	%p1, %r1, %r2;
	@%p1 bra 	$L__BB0_2;
	cvta.to.global.u64 	%rd4, %rd2;
	cvta.to.global.u64 	%rd5, %rd3;
	cvta.to.global.u64 	%rd6, %rd1;
	mov.f32 	%f2, 0f3F800000;
	sub.f32 	%f3, %f2, %f1;
	mul.wide.u32 	%rd7, %r1, 4;
	add.s64 	%rd8, %rd4, %rd7;
	ld.global.f32 	%f4, [%rd8];
	add.s64 	%rd9, %rd5, %rd7;
	ld.global.f32 	%f5, [%rd9];
	mul.f32 	%f6, %f1, %f5;
	fma.rn.f32 	%f7, %f3, %f4, %f6;
	add.s64 	%rd10, %rd6, %rd7;
	st.global.f32 	[%rd10], %f7;
$L__BB0_2:
	ret;

}
	// .globl	_Z13kernelFMALERPIfEvPT_PKS0_S3_if
.visible .entry _Z13kernelFMALERPIfEvPT_PKS0_S3_if(
	.param .u64 .ptr .align 1 _Z13kernelFMALERPIfEvPT_PKS0_S3_if_param_0,
	.param .u64 .ptr .align 1 _Z13kernelFMALERPIfEvPT_PKS0_S3_if_param_1,
	.param .u64 .ptr .align 1 _Z13kernelFMALERPIfEvPT_PKS0_S3_if_param_2,
	.param .u32 _Z13kernelFMALERPIfEvPT_PKS0_S3_if_param_3,
	.param .f32 _Z13kernelFMALERPIfEvPT_PKS0_S3_if_param_4
)
{
	.reg .pred 	%p<2>;
	.reg .b32 	%r<6>;
	.reg .b32 	%f<7>;
	.reg .b64 	%rd<11>;

	ld.param.u64 	%rd1, [_Z13kernelFMALERPIfEvPT_PKS0_S3_if_param_0];
	ld.param.u64 	%rd2, [_Z13kernelFMALERPIfEvPT_PKS0_S3_if_param_1];
	ld.param.u64 	%rd3, [_Z13kernelFMALERPIfEvPT_PKS0_S3_if_param_2];
	ld.param.u32 	%r2, [_Z13kernelFMALERPIfEvPT_PKS0_S3_if_param_3];
	ld.param.f32 	%f1, [_Z13kernelFMALERPIfEvPT_PKS0_S3_if_param_4];
	mov.u32 	%r3, %ctaid.x;
	mov.u32 	%r4, %ntid.x;
	mov.u32 	%r5, %tid.x;
	mad.lo.s32 	%r1, %r3, %r4, %r5;
	setp.ge.u32 	%p1, %r1, %r2;
	@%p1 bra 	$L__BB1_2;
	cvta.to.global.u64 	%rd4, %rd3;
	cvta.to.global.u64 	%rd5, %rd2;
	cvta.to.global.u64 	%rd6, %rd1;
	mul.wide.u32 	%rd7, %r1, 4;
	add.s64 	%rd8, %rd4, %rd7;
	ld.global.f32 	%f2, [%rd8];
	neg.f32 	%f3, %f1;
	add.s64 	%rd9, %rd5, %rd7;
	ld.global.f32 	%f4, [%rd9];
	fma.rn.f32 	%f5, %f3, %f4, %f4;
	fma.rn.f32 	%f6, %f1, %f2, %f5;
	add.s64 	%rd10, %rd6, %rd7;
	st.global.f32 	[%rd10], %f6;
$L__BB1_2:
	ret;

}


// ===== COMPILED SASS (sm_100) =====

	.target	sm_100

	.elftype	@"ET_EXEC"


//--------------------- .note.nv.tkinfo           --------------------------
	.section	.note.nv.tkinfo,"",@"SHT_NOTE"
	.sectionflags	@"SHF_NOTE_NV_TKINFO"
	.tkinfo
        /*0018*/ 	.word	0x00000002
        /*0030*/ 	.string	""
        /*0030*/ 	.string	"ptxas"
        /*0030*/ 	.string	"Cuda compilation tools, release 13.0, V13.0.88"
        /*0030*/ 	.string	"Build cuda_13.0.r13.0/compiler.36424714_0"
        /*0030*/ 	.string	"-arch sm_100 -m 64 "



//--------------------- .note.nv.cuinfo           --------------------------
	.section	.note.nv.cuinfo,"",@"SHT_NOTE"
	.sectionflags	@"SHF_NOTE_NV_CUINFO"
        /*0018*/ 	.short	0x0002
        /*001a*/ 	.short	0x0064
        /*001c*/ 	.short	0x0082
	.zero		2


//--------------------- .nv.info                  --------------------------
	.section	.nv.info,"",@"SHT_CUDA_INFO"
	.align	4


	//----- nvinfo : EIATTR_REGCOUNT
	.align		4
        /*0000*/ 	.byte	0x04, 0x2f
        /*0002*/ 	.short	(.L_1 - .L_0)
	.align		4
.L_0:
        /*0004*/ 	.word	index@(_Z10kernelLERPIfEvPT_PKS0_S3_if)
        /*0008*/ 	.word	0x00000010


	//----- nvinfo : EIATTR_FRAME_SIZE
	.align		4
.L_1:
        /*000c*/ 	.byte	0x04, 0x11
        /*000e*/ 	.short	(.L_3 - .L_2)
	.align		4
.L_2:
        /*0010*/ 	.word	index@(_Z10kernelLERPIfEvPT_PKS0_S3_if)
        /*0014*/ 	.word	0x00000000


	//----- nvinfo : EIATTR_REGCOUNT
	.align		4
.L_3:
        /*0018*/ 	.byte	0x04, 0x2f
        /*001a*/ 	.short	(.L_5 - .L_4)
	.align		4
.L_4:
        /*001c*/ 	.word	index@(_Z13kernelFMALERPIfEvPT_PKS0_S3_if)
        /*0020*/ 	.word	0x0000000e


	//----- nvinfo : EIATTR_FRAME_SIZE
	.align		4
.L_5:
        /*0024*/ 	.byte	0x04, 0x11
        /*0026*/ 	.short	(.L_7 - .L_6)
	.align		4
.L_6:
        /*0028*/ 	.word	index@(_Z13kernelFMALERPIfEvPT_PKS0_S3_if)
        /*002c*/ 	.word	0x00000000


	//----- nvinfo : EIATTR_MIN_STACK_SIZE
	.align		4
.L_7:
        /*0030*/ 	.byte	0x04, 0x12
        /*0032*/ 	.short	(.L_9 - .L_8)
	.align		4
.L_8:
        /*0034*/ 	.word	index@(_Z13kernelFMALERPIfEvPT_PKS0_S3_if)
        /*0038*/ 	.word	0x00000000


	//----- nvinfo : EIATTR_MIN_STACK_SIZE
	.align		4
.L_9:
        /*003c*/ 	.byte	0x04, 0x12
        /*003e*/ 	.short	(.L_11 - .L_10)
	.align		4
.L_10:
        /*0040*/ 	.word	index@(_Z10kernelLERPIfEvPT_PKS0_S3_if)
        /*0044*/ 	.word	0x00000000
.L_11:


//--------------------- .nv.compat                --------------------------
	.section	.nv.compat,"",@"SHT_CUDA_COMPAT_INFO"
	.align	4
        /*0000*/ 	.byte	0x02, 0x09, 0x00, 0x00, 0x02, 0x02, 0x01, 0x00, 0x02, 0x05, 0x05, 0x00, 0x03, 0x07, 0x01, 0x01
        /*0010*/ 	.byte	0x02, 0x03, 0x00, 0x00, 0x02, 0x06, 0x01, 0x00, 0x04, 0x0b, 0x08, 0x00, 0x09, 0x00, 0x00, 0x00
        /*0020*/ 	.byte	0x00, 0x00, 0x00, 0x00


//--------------------- .nv.info._Z13kernelFMALERPIfEvPT_PKS0_S3_if --------------------------
	.section	.nv.info._Z13kernelFMALERPIfEvPT_PKS0_S3_if,"",@"SHT_CUDA_INFO"
	.sectionflags	@""
	.align	4


	//----- nvinfo : EIATTR_CUDA_API_VERSION
	.align		4
        /*0000*/ 	.byte	0x04, 0x37
        /*0002*/ 	.short	(.L_13 - .L_12)
.L_12:
        /*0004*/ 	.word	0x00000082


	//----- nvinfo : EIATTR_KPARAM_INFO
	.align		4
.L_13:
        /*0008*/ 	.byte	0x04, 0x17
        /*000a*/ 	.short	(.L_15 - .L_14)
.L_14:
        /*000c*/ 	.word	0x00000000
        /*0010*/ 	.short	0x0004
        /*0012*/ 	.short	0x001c
        /*0014*/ 	.byte	0x00, 0xf0, 0x11, 0x00


	//----- nvinfo : EIATTR_KPARAM_INFO
	.align		4
.L_15:
        /*0018*/ 	.byte	0x04, 0x17
        /*001a*/ 	.short	(.L_17 - .L_16)
.L_16:
        /*001c*/ 	.word	0x00000000
        /*0020*/ 	.short	0x0003
        /*0022*/ 	.short	0x0018
        /*0024*/ 	.byte	0x00, 0xf0, 0x11, 0x00


	//----- nvinfo : EIATTR_KPARAM_INFO
	.align		4
.L_17:
        /*0028*/ 	.byte	0x04, 0x17
        /*002a*/ 	.short	(.L_19 - .L_18)
.L_18:
        /*002c*/ 	.word	0x00000000
        /*0030*/ 	.short	0x0002
        /*0032*/ 	.short	0x0010
        /*0034*/ 	.byte	0x00, 0xf5, 0x21, 0x00


	//----- nvinfo : EIATTR_KPARAM_INFO
	.align		4
.L_19:
        /*0038*/ 	.byte	0x04, 0x17
        /*003a*/ 	.short	(.L_21 - .L_20)
.L_20:
        /*003c*/ 	.word	0x00000000
        /*0040*/ 	.short	0x0001
        /*0042*/ 	.short	0x0008
        /*0044*/ 	.byte	0x00, 0xf5, 0x21, 0x00


	//----- nvinfo : EIATTR_KPARAM_INFO
	.align		4
.L_21:
        /*0048*/ 	.byte	0x04, 0x17
        /*004a*/ 	.short	(.L_23 - .L_22)
.L_22:
        /*004c*/ 	.word	0x00000000
        /*0050*/ 	.short	0x0000
        /*0052*/ 	.short	0x0000
        /*0054*/ 	.byte	0x00, 0xf5, 0x21, 0x00


	//----- nvinfo : EIATTR_SPARSE_MMA_MASK
	.align		4
.L_23:
        /*0058*/ 	.byte	0x03, 0x50
        /*005a*/ 	.short	0x0000


	//----- nvinfo : EIATTR_MAXREG_COUNT
	.align		4
        /*005c*/ 	.byte	0x03, 0x1b
        /*005e*/ 	.short	0x00ff


	//----- nvinfo : EIATTR_MERCURY_ISA_VERSION
	.align		4
        /*0060*/ 	.byte	0x03, 0x5f
        /*0062*/ 	.short	0x0101


	//----- nvinfo : EIATTR_VRC_CTA_INIT_COUNT
	.align		4
        /*0064*/ 	.byte	0x02, 0x4a
	.zero		1
	.zero		1


	//----- nvinfo : EIATTR_EXIT_INSTR_OFFSETS
	.align		4
        /*0068*/ 	.byte	0x04, 0x1c
        /*006a*/ 	.short	(.L_25 - .L_24)


	//   ....[0]....
.L_24:
        /*006c*/ 	.word	0x00000070


	//   ....[1]....
        /*0070*/ 	.word	0x00000150


	//----- nvinfo : EIATTR_CBANK_PARAM_SIZE
	.align		4
.L_25:
        /*0074*/ 	.byte	0x03, 0x19
        /*0076*/ 	.short	0x0020


	//----- nvinfo : EIATTR_PARAM_CBANK
	.align		4
        /*0078*/ 	.byte	0x04, 0x0a
        /*007a*/ 	.short	(.L_27 - .L_26)
	.align		4
.L_26:
        /*007c*/ 	.word	index@(.nv.constant0._Z13kernelFMALERPIfEvPT_PKS0_S3_if)
        /*0080*/ 	.short	0x0380
        /*0082*/ 	.short	0x0020


	//----- nvinfo : EIATTR_SW_WAR
	.align		4
.L_27:
        /*0084*/ 	.byte	0x04, 0x36
        /*0086*/ 	.short	(.L_29 - .L_28)
.L_28:
        /*0088*/ 	.word	0x00000008
.L_29:


//--------------------- .nv.info._Z10kernelLERPIfEvPT_PKS0_S3_if --------------------------
	.section	.nv.info._Z10kernelLERPIfEvPT_PKS0_S3_if,"",@"SHT_CUDA_INFO"
	.sectionflags	@""
	.align	4


	//----- nvinfo : EIATTR_CUDA_API_VERSION
	.align		4
        /*0000*/ 	.byte	0x04, 0x37
        /*0002*/ 	.short	(.L_31 - .L_30)
.L_30:
        /*0004*/ 	.word	0x00000082


	//----- nvinfo : EIATTR_KPARAM_INFO
	.align		4
.L_31:
        /*0008*/ 	.byte	0x04, 0x17
        /*000a*/ 	.short	(.L_33 - .L_32)
.L_32:
        /*000c*/ 	.word	0x00000000
        /*0010*/ 	.short	0x0004
        /*0012*/ 	.short	0x001c
        /*0014*/ 	.byte	0x00, 0xf0, 0x11, 0x00


	//----- nvinfo : EIATTR_KPARAM_INFO
	.align		4
.L_33:
        /*0018*/ 	.byte	0x04, 0x17
        /*001a*/ 	.short	(.L_35 - .L_34)
.L_34:
        /*001c*/ 	.word	0x00000000
        /*0020*/ 	.short	0x0003
        /*0022*/ 	.short	0x0018
        /*0024*/ 	.byte	0x00, 0xf0, 0x11, 0x00


	//----- nvinfo : EIATTR_KPARAM_INFO
	.align		4
.L_35:
        /*0028*/ 	.byte	0x04, 0x17
        /*002a*/ 	.short	(.L_37 - .L_36)
.L_36:
        /*002c*/ 	.word	0x00000000
        /*0030*/ 	.short	0x0002
        /*0032*/ 	.short	0x0010
        /*0034*/ 	.byte	0x00, 0xf5, 0x21, 0x00


	//----- nvinfo : EIATTR_KPARAM_INFO
	.align		4
.L_37:
        /*0038*/ 	.byte	0x04, 0x17
        /*003a*/ 	.short	(.L_39 - .L_38)
.L_38:
        /*003c*/ 	.word	0x00000000
        /*0040*/ 	.short	0x0001
        /*0042*/ 	.short	0x0008
        /*0044*/ 	.byte	0x00, 0xf5, 0x21, 0x00


	//----- nvinfo : EIATTR_KPARAM_INFO
	.align		4
.L_39:
        /*0048*/ 	.byte	0x04, 0x17
        /*004a*/ 	.short	(.L_41 - .L_40)
.L_40:
        /*004c*/ 	.word	0x00000000
        /*0050*/ 	.short	0x0000
        /*0052*/ 	.short	0x0000
        /*0054*/ 	.byte	0x00, 0xf5, 0x21, 0x00


	//----- nvinfo : EIATTR_SPARSE_MMA_MASK
	.align		4
.L_41:
        /*0058*/ 	.byte	0x03, 0x50
        /*005a*/ 	.short	0x0000


	//----- nvinfo : EIATTR_MAXREG_COUNT
	.align		4
        /*005c*/ 	.byte	0x03, 0x1b
        /*005e*/ 	.short	0x00ff


	//----- nvinfo : EIATTR_MERCURY_ISA_VERSION
	.align		4
        /*0060*/ 	.byte	0x03, 0x5f
        /*0062*/ 	.short	0x0101


	//----- nvinfo : EIATTR_VRC_CTA_INIT_COUNT
	.align		4
        /*0064*/ 	.byte	0x02, 0x4a
	.zero		1
	.zero		1


	//----- nvinfo : EIATTR_EXIT_INSTR_OFFSETS
	.align		4
        /*0068*/ 	.byte	0x04, 0x1c
        /*006a*/ 	.short	(.L_43 - .L_42)


	//   ....[0]....
.L_42:
        /*006c*/ 	.word	0x00000070


	//   ....[1]....
        /*0070*/ 	.word	0x00000160


	//----- nvinfo : EIATTR_CBANK_PARAM_SIZE
	.align		4
.L_43:
        /*0074*/ 	.byte	0x03, 0x19
        /*0076*/ 	.short	0x0020


	//----- nvinfo : EIATTR_PARAM_CBANK
	.align		4
        /*0078*/ 	.byte	0x04, 0x0a
        /*007a*/ 	.short	(.L_45 - .L_44)
	.align		4
.L_44:
        /*007c*/ 	.word	index@(.nv.constant0._Z10kernelLERPIfEvPT_PKS0_S3_if)
        /*0080*/ 	.short	0x0380
        /*0082*/ 	.short	0x0020


	//----- nvinfo : EIATTR_SW_WAR
	.align		4
.L_45:
        /*0084*/ 	.byte	0x04, 0x36
        /*0086*/ 	.short	(.L_47 - .L_46)
.L_46:
        /*0088*/ 	.word	0x00000008
.L_47:


//--------------------- .nv.callgraph             --------------------------
	.section	.nv.callgraph,"",@"SHT_CUDA_CALLGRAPH"
	.align	4
	.sectionentsize	8
	.align		4
        /*0000*/ 	.word	0x00000000
	.align		4
        /*0004*/ 	.word	0xffffffff
	.align		4
        /*0008*/ 	.word	0x00000000
	.align		4
        /*000c*/ 	.word	0xfffffffe
	.align		4
        /*0010*/ 	.word	0x00000000
	.align		4
        /*0014*/ 	.word	0xfffffffd
	.align		4
        /*0018*/ 	.word	0x00000000
	.align		4
        /*001c*/ 	.word	0xfffffffc


//--------------------- .text._Z13kernelFMALERPIfEvPT_PKS0_S3_if --------------------------
	.section	.text._Z13kernelFMALERPIfEvPT_PKS0_S3_if,"ax",@progbits
	.align	128
        .global         _Z13kernelFMALERPIfEvPT_PKS0_S3_if
        .type           _Z13kernelFMALERPIfEvPT_PKS0_S3_if,@function
        .size           _Z13kernelFMALERPIfEvPT_PKS0_S3_if,(.L_x_2 - _Z13kernelFMALERPIfEvPT_PKS0_S3_if)
        .other          _Z13kernelFMALERPIfEvPT_PKS0_S3_if,@"STO_CUDA_ENTRY STV_DEFAULT"
_Z13kernelFMALERPIfEvPT_PKS0_S3_if:
.text._Z13kernelFMALERPIfEvPT_PKS0_S3_if:
[----:B------:R-:W-:Y:S01]  /*0000*/  LDC R1, c[0x0][0x37c] ;  /* 0x0000df00ff017b82 */ /* 0x000fe20000000800 */
[----:B------:R-:W0:Y:S07]  /*0010*/  S2R R0, SR_TID.X ;  /* 0x0000000000007919 */ /* 0x000e2e0000002100 */
[----:B------:R-:W0:Y:S01]  /*0020*/  S2UR UR4, SR_CTAID.X ;  /* 0x00000000000479c3 */ /* 0x000e220000002500 */
[----:B------:R-:W1:Y:S07]  /*0030*/  LDCU UR5, c[0x0][0x398] ;  /* 0x00007300ff0577ac */ /* 0x000e6e0008000800 */
[----:B------:R-:W0:Y:S02]  /*0040*/  LDC R9, c[0x0][0x360] ;  /* 0x0000d800ff097b82 */ /* 0x000e240000000800 */
[----:B0-----:R-:W-:-:S05]  /*0050*/  IMAD R9, R9, UR4, R0 ;  /* 0x0000000409097c24 */ /* 0x001fca000f8e0200 */
[----:B-1----:R-:W-:-:S13]  /*0060*/  ISETP.GE.U32.AND P0, PT, R9, UR5, PT ;  /* 0x0000000509007c0c */ /* 0x002fda000bf06070 */
[----:B------:R-:W-:Y:S05]  /*0070*/  @P0 EXIT ;  /* 0x000000000000094d */ /* 0x000fea0003800000 */
[----:B------:R-:W0:Y:S01]  /*0080*/  LDC.64 R4, c[0x0][0x388] ;  /* 0x0000e200ff047b82 */ /* 0x000e220000000a00 */
[----:B------:R-:W1:Y:S01]  /*0090*/  LDCU.64 UR4, c[0x0][0x358] ;  /* 0x00006b00ff0477ac */ /* 0x000e620008000a00 */
[----:B------:R-:W2:Y:S06]  /*00a0*/  LDCU UR6, c[0x0][0x39c] ;  /* 0x00007380ff0677ac */ /* 0x000eac0008000800 */
[----:B------:R-:W3:Y:S08]  /*00b0*/  LDC.64 R2, c[0x0][0x390] ;  /* 0x0000e400ff027b82 */ /* 0x000ef00000000a00 */
[----:B------:R-:W4:Y:S01]  /*00c0*/  LDC.64 R6, c[0x0][0x380] ;  /* 0x0000e000ff067b82 */ /* 0x000f220000000a00 */
[----:B0-----:R-:W-:-:S06]  /*00d0*/  IMAD.WIDE.U32 R4, R9, 0x4, R4 ;  /* 0x0000000409047825 */ /* 0x001fcc00078e0004 */
[----:B-1----:R-:W2:Y:S01]  /*00e0*/  LDG.E R4, desc[UR4][R4.64] ;  /* 0x0000000404047981 */ /* 0x002ea2000c1e1900 */
[----:B---3--:R-:W-:-:S06]  /*00f0*/  IMAD.WIDE.U32 R2, R9, 0x4, R2 ;  /* 0x0000000409027825 */ /* 0x008fcc00078e0002 */
[----:B------:R-:W3:Y:S01]  /*0100*/  LDG.E R2, desc[UR4][R2.64] ;  /* 0x0000000402027981 */ /* 0x000ee2000c1e1900 */
[----:B----4-:R-:W-:-:S04]  /*0110*/  IMAD.WIDE.U32 R6, R9, 0x4, R6 ;  /* 0x0000000409067825 */ /* 0x010fc800078e0006 */
[----:B--2---:R-:W-:-:S04]  /*0120*/  FFMA R11, R4, -UR6, R4 ;  /* 0x80000006040b7c23 */ /* 0x004fc80008000004 */
[----:B---3--:R-:W-:-:S05]  /*0130*/  FFMA R11, R2, UR6, R11 ;  /* 0x00000006020b7c23 */ /* 0x008fca000800000b */
[----:B------:R-:W-:Y:S01]  /*0140*/  STG.E desc[UR4][R6.64], R11 ;  /* 0x0000000b06007986 */ /* 0x000fe2000c101904 */
[----:B------:R-:W-:Y:S05]  /*0150*/  EXIT ;  /* 0x000000000000794d */ /* 0x000fea0003800000 */
.L_x_0:
[----:B------:R-:W-:-:S00]  /*0160*/  BRA `(.L_x_0) ;  /* 0xfffffffc00fc7947 */ /* 0x000fc0000383ffff */
[----:B------:R-:W-:-:S00]  /*0170*/  NOP ;  /* 0x0000000000007918 */ /* 0x000fc00000000000 */
        /* <DEDUP_REMOVED lines=8> */
.L_x_2:


//--------------------- .text._Z10kernelLERPIfEvPT_PKS0_S3_if --------------------------
	.section	.text._Z10kernelLERPIfEvPT_PKS0_S3_if,"ax",@progbits
	.align	128
        .global         _Z10kernelLERPIfEvPT_PKS0_S3_if
        .type           _Z10kernelLERPIfEvPT_PKS0_S3_if,@function
        .size           _Z10kernelLERPIfEvPT_PKS0_S3_if,(.L_x_3 - _Z10kernelLERPIfEvPT_PKS0_S3_if)
        .other          _Z10kernelLERPIfEvPT_PKS0_S3_if,@"STO_CUDA_ENTRY STV_DEFAULT"
_Z10kernelLERPIfEvPT_PKS0_S3_if:
.text._Z10kernelLERPIfEvPT_PKS0_S3_if:
        /* <DEDUP_REMOVED lines=9> */
[----:B------:R-:W1:Y:S07]  /*0090*/  LDCU.64 UR4, c[0x0][0x358] ;  /* 0x00006b00ff0477ac */ /* 0x000e6e0008000a00 */
[----:B------:R-:W2:Y:S08]  /*00a0*/  LDC.64 R2, c[0x0][0x388] ;  /* 0x0000e200ff027b82 */ /* 0x000eb00000000a00 */
[----:B------:R-:W3:Y:S01]  /*00b0*/  LDC R13, c[0x0][0x39c] ;  /* 0x0000e700ff0d7b82 */ /* 0x000ee20000000800 */
[----:B0-----:R-:W-:-:S07]  /*00c0*/  IMAD.WIDE.U32 R4, R9, 0x4, R4 ;  /* 0x0000000409047825 */ /* 0x001fce00078e0004 */
[----:B------:R-:W0:Y:S01]  /*00d0*/  LDC.64 R6, c[0x0][0x380] ;  /* 0x0000e000ff067b82 */ /* 0x000e220000000a00 */
[----:B-1----:R-:W4:Y:S01]  /*00e0*/  LDG.E R4, desc[UR4][R4.64] ;  /* 0x0000000404047981 */ /* 0x002f22000c1e1900 */
[----:B--2---:R-:W-:-:S06]  /*00f0*/  IMAD.WIDE.U32 R2, R9, 0x4, R2 ;  /* 0x0000000409027825 */ /* 0x004fcc00078e0002 */
[----:B------:R-:W2:Y:S01]  /*0100*/  LDG.E R3, desc[UR4][R2.64] ;  /* 0x0000000402037981 */ /* 0x000ea2000c1e1900 */
[----:B---3--:R-:W-:Y:S01]  /*0110*/  FADD R0, -R13, 1 ;  /* 0x3f8000000d007421 */ /* 0x008fe20000000100 */
[----:B0-----:R-:W-:-:S04]  /*0120*/  IMAD.WIDE.U32 R6, R9, 0x4, R6 ;  /* 0x0000000409067825 */ /* 0x001fc800078e0006 */
[----:B----4-:R-:W-:-:S04]  /*0130*/  FMUL R11, R4, R13 ;  /* 0x0000000d040b7220 */ /* 0x010fc80000400000 */
[----:B--2---:R-:W-:-:S05]  /*0140*/  FFMA R11, R0, R3, R11 ;  /* 0x00000003000b7223 */ /* 0x004fca000000000b */
[----:B------:R-:W-:Y:S01]  /*0150*/  STG.E desc[UR4][R6.64], R11 ;  /* 0x0000000b06007986 */ /* 0x000fe2000c101904 */
[----:B------:R-:W-:Y:S05]  /*0160*/  EXIT ;  /* 0x000000000000794d */ /* 0x000fea0003800000 */
.L_x_1:
        /* <DEDUP_REMOVED lines=9> */
.L_x_3:


//--------------------- .nv.shared.reserved.0     --------------------------
	.section	.nv.shared.reserved.0,"aw",@nobits
	.weak		__nv_reservedSMEM_offset_0_alias
	.size		__nv_reservedSMEM_offset_0_alias, 0, 64
	.other		__nv_reservedSMEM_offset_0_alias,@"STO_CUDA_RESERVED_SHARED STV_DEFAULT"
__nv_reservedSMEM_offset_0_alias:
	.zero		0
	.zero		64


//--------------------- .nv.constant0._Z13kernelFMALERPIfEvPT_PKS0_S3_if --------------------------
	.section	.nv.constant0._Z13kernelFMALERPIfEvPT_PKS0_S3_if,"a",@progbits
	.sectionflags	@""
	.align	4
.nv.constant0._Z13kernelFMALERPIfEvPT_PKS0_S3_if:
	.zero		928


//--------------------- .nv.constant0._Z10kernelLERPIfEvPT_PKS0_S3_if --------------------------
	.section	.nv.constant0._Z10kernelLERPIfEvPT_PKS0_S3_if,"a",@progbits
	.sectionflags	@""
	.align	4
.nv.constant0._Z10kernelLERPIfEvPT_PKS0_S3_if:
	.zero		928


//--------------------- SYMBOLS --------------------------

	.type		.nv.reservedSmem.offset0,@object
	.size		.nv.reservedSmem.offset0,0x4
